	.headerflags	@"EF_CUDA_TEXMODE_UNIFIED EF_CUDA_64BIT_ADDRESS EF_CUDA_ACCELERATORS EF_CUDA_SM90 EF_CUDA_VIRTUAL_SM(EF_CUDA_SM90)"
	.elftype	@"ET_EXEC"


//--------------------- .nv.info                  --------------------------
	.section	.nv.info,"",@"SHT_CUDA_INFO"
	.align	4


	//----- nvinfo : EIATTR_REGCOUNT
	.align		4
        /*0000*/ 	.byte	0x04, 0x2f
        /*0002*/ 	.short	(.L_3 - .L_2)
	.align		4
.L_2:
        /*0004*/ 	.word	index@(triton_poi_fused__native_batch_norm_legit_no_training_convolution_relu_1)
        /*0008*/ 	.word	0x00000015


	//----- nvinfo : EIATTR_MIN_STACK_SIZE
	.align		4
.L_3:
        /*000c*/ 	.byte	0x04, 0x12
        /*000e*/ 	.short	(.L_5 - .L_4)
	.align		4
.L_4:
        /*0010*/ 	.word	index@(triton_poi_fused__native_batch_norm_legit_no_training_convolution_relu_1)
        /*0014*/ 	.word	0x00000000


	//----- nvinfo : EIATTR_FRAME_SIZE
	.align		4
.L_5:
        /*0018*/ 	.byte	0x04, 0x11
        /*001a*/ 	.short	(.L_7 - .L_6)
	.align		4
.L_6:
        /*001c*/ 	.word	index@(triton_poi_fused__native_batch_norm_legit_no_training_convolution_relu_1)
        /*0020*/ 	.word	0x00000000


	//----- nvinfo : EIATTR_MIN_STACK_SIZE
	.align		4
.L_7:
        /*0024*/ 	.byte	0x04, 0x12
        /*0026*/ 	.short	(.L_9 - .L_8)
	.align		4
.L_8:
        /*0028*/ 	.word	index@(triton_poi_fused__native_batch_norm_legit_no_training_convolution_relu_1)
        /*002c*/ 	.word	0x00000000
.L_9:


//--------------------- .nv.info.triton_poi_fused__native_batch_norm_legit_no_training_convolution_relu_1 --------------------------
	.section	.nv.info.triton_poi_fused__native_batch_norm_legit_no_training_convolution_relu_1,"",@"SHT_CUDA_INFO"
	.sectionflags	@""
	.align	4


	//----- nvinfo : EIATTR_CUDA_API_VERSION
	.align		4
        /*0000*/ 	.byte	0x04, 0x37
        /*0002*/ 	.short	(.L_11 - .L_10)
.L_10:
        /*0004*/ 	.word	0x0000007c


	//----- nvinfo : EIATTR_KPARAM_INFO
	.align		4
.L_11:
        /*0008*/ 	.byte	0x04, 0x17
        /*000a*/ 	.short	(.L_13 - .L_12)
.L_12:
        /*000c*/ 	.word	0x00000000
        /*0010*/ 	.short	0x0007
        /*0012*/ 	.short	0x0038
        /*0014*/ 	.byte	0x00, 0xf0, 0x11, 0x00


	//----- nvinfo : EIATTR_KPARAM_INFO
	.align		4
.L_13:
        /*0018*/ 	.byte	0x04, 0x17
        /*001a*/ 	.short	(.L_15 - .L_14)
.L_14:
        /*001c*/ 	.word	0x00000000
        /*0020*/ 	.short	0x0006
        /*0022*/ 	.short	0x0030
        /*0024*/ 	.byte	0x00, 0xf4, 0x21, 0x00


	//----- nvinfo : EIATTR_KPARAM_INFO
	.align		4
.L_15:
        /*0028*/ 	.byte	0x04, 0x17
        /*002a*/ 	.short	(.L_17 - .L_16)
.L_16:
        /*002c*/ 	.word	0x00000000
        /*0030*/ 	.short	0x0005
        /*0032*/ 	.short	0x0028
        /*0034*/ 	.byte	0x00, 0xf4, 0x21, 0x00


	//----- nvinfo : EIATTR_KPARAM_INFO
	.align		4
.L_17:
        /*0038*/ 	.byte	0x04, 0x17
        /*003a*/ 	.short	(.L_19 - .L_18)
.L_18:
        /*003c*/ 	.word	0x00000000
        /*0040*/ 	.short	0x0004
        /*0042*/ 	.short	0x0020
        /*0044*/ 	.byte	0x00, 0xf4, 0x21, 0x00


	//----- nvinfo : EIATTR_KPARAM_INFO
	.align		4
.L_19:
        /*0048*/ 	.byte	0x04, 0x17
        /*004a*/ 	.short	(.L_21 - .L_20)
.L_20:
        /*004c*/ 	.word	0x00000000
        /*0050*/ 	.short	0x0003
        /*0052*/ 	.short	0x0018
        /*0054*/ 	.byte	0x00, 0xf4, 0x21, 0x00


	//----- nvinfo : EIATTR_KPARAM_INFO
	.align		4
.L_21:
        /*0058*/ 	.byte	0x04, 0x17
        /*005a*/ 	.short	(.L_23 - .L_22)
.L_22:
        /*005c*/ 	.word	0x00000000
        /*0060*/ 	.short	0x0002
        /*0062*/ 	.short	0x0010
        /*0064*/ 	.byte	0x00, 0xf4, 0x21, 0x00


	//----- nvinfo : EIATTR_KPARAM_INFO
	.align		4
.L_23:
        /*0068*/ 	.byte	0x04, 0x17
        /*006a*/ 	.short	(.L_25 - .L_24)
.L_24:
        /*006c*/ 	.word	0x00000000
        /*0070*/ 	.short	0x0001
        /*0072*/ 	.short	0x0008
        /*0074*/ 	.byte	0x00, 0xf4, 0x21, 0x00


	//----- nvinfo : EIATTR_KPARAM_INFO
	.align		4
.L_25:
        /*0078*/ 	.byte	0x04, 0x17
        /*007a*/ 	.short	(.L_27 - .L_26)
.L_26:
        /*007c*/ 	.word	0x00000000
        /*0080*/ 	.short	0x0000
        /*0082*/ 	.short	0x0000
        /*0084*/ 	.byte	0x00, 0xf4, 0x21, 0x00


	//----- nvinfo : EIATTR_SPARSE_MMA_MASK
	.align		4
.L_27:
        /*0088*/ 	.byte	0x03, 0x50
        /*008a*/ 	.short	0x0000


	//----- nvinfo : EIATTR_MAXREG_COUNT
	.align		4
        /*008c*/ 	.byte	0x03, 0x1b
        /*008e*/ 	.short	0x00ff


	//----- nvinfo : EIATTR_EXIT_INSTR_OFFSETS
	.align		4
        /*0090*/ 	.byte	0x04, 0x1c
        /*0092*/ 	.short	(.L_29 - .L_28)


	//   ....[0]....
.L_28:
        /*0094*/ 	.word	0x00000300


	//   ....[1]....
        /*0098*/ 	.word	0x00000320


	//----- nvinfo : EIATTR_REQNTID
	.align		4
.L_29:
        /*009c*/ 	.byte	0x04, 0x10
        /*009e*/ 	.short	(.L_31 - .L_30)
.L_30:
        /*00a0*/ 	.word	0x00000080
        /*00a4*/ 	.word	0x00000001
        /*00a8*/ 	.word	0x00000001


	//----- nvinfo : EIATTR_CBANK_PARAM_SIZE
	.align		4
.L_31:
        /*00ac*/ 	.byte	0x03, 0x19
        /*00ae*/ 	.short	0x003c


	//----- nvinfo : EIATTR_PARAM_CBANK
	.align		4
        /*00b0*/ 	.byte	0x04, 0x0a
        /*00b2*/ 	.short	(.L_33 - .L_32)
	.align		4
.L_32:
        /*00b4*/ 	.word	index@(.nv.constant0.triton_poi_fused__native_batch_norm_legit_no_training_convolution_relu_1)
        /*00b8*/ 	.short	0x0210
        /*00ba*/ 	.short	0x003c


	//----- nvinfo : EIATTR_SW_WAR
	.align		4
.L_33:
        /*00bc*/ 	.byte	0x04, 0x36
        /*00be*/ 	.short	(.L_35 - .L_34)
.L_34:
        /*00c0*/ 	.word	0x00000008
.L_35:


//--------------------- .nv.callgraph             --------------------------
	.section	.nv.callgraph,"",@"SHT_CUDA_CALLGRAPH"
	.align	4
	.sectionentsize	8
	.align		4
        /*0000*/ 	.word	0x00000000
	.align		4
        /*0004*/ 	.word	0xffffffff
	.align		4
        /*0008*/ 	.word	0x00000000
	.align		4
        /*000c*/ 	.word	0xfffffffe
	.align		4
        /*0010*/ 	.word	0x00000000
	.align		4
        /*0014*/ 	.word	0xfffffffd
	.align		4
        /*0018*/ 	.word	0x00000000
	.align		4
        /*001c*/ 	.word	0xfffffffc


//--------------------- .nv.constant4             --------------------------
	.section	.nv.constant4,"a",@progbits
	.align	8
	.align		8
.nv.constant4:
        /*0000*/ 	.dword	_$_str
	.align		8
        /*0008*/ 	.dword	_$_str_$_2


//--------------------- .text.triton_poi_fused__native_batch_norm_legit_no_training_convolution_relu_1 --------------------------
	.section	.text.triton_poi_fused__native_batch_norm_legit_no_training_convolution_relu_1,"ax",@progbits
	.align	128
        .global         triton_poi_fused__native_batch_norm_legit_no_training_convolution_relu_1
        .type           triton_poi_fused__native_batch_norm_legit_no_training_convolution_relu_1,@function
        .size           triton_poi_fused__native_batch_norm_legit_no_training_convolution_relu_1,(.L_x_1 - triton_poi_fused__native_batch_norm_legit_no_training_convolution_relu_1)
        .other          triton_poi_fused__native_batch_norm_legit_no_training_convolution_relu_1,@"STO_CUDA_ENTRY STV_DEFAULT"
triton_poi_fused__native_batch_norm_legit_no_training_convolution_relu_1:
.text.triton_poi_fused__native_batch_norm_legit_no_training_convolution_relu_1:
[----:B------:R-:W0:Y:S08]  /*0000*/  LDC R1, c[0x0][0x28] ;  /* 0x00000a00ff017b82 */ /* 0x000e300000000800 */
[----:B------:R-:W1:Y:S01]  /*0010*/  LDC.64 R2, c[0x0][0x228] ;  /* 0x00008a00ff027b82 */ /* 0x000e620000000a00 */
[----:B------:R-:W2:Y:S01]  /*0020*/  S2R R0, SR_TID.X ;  /* 0x0000000000007919 */ /* 0x000ea20000002100 */
[----:B------:R-:W-:Y:S01]  /*0030*/  ULDC.64 UR4, c[0x0][0x208] ;  /* 0x0000820000047ab9 */ /* 0x000fe20000000a00 */
[----:B------:R-:W3:Y:S05]  /*0040*/  S2R R5, SR_CTAID.X ;  /* 0x0000000000057919 */ /* 0x000eea0000002500 */
[----:B------:R-:W4:Y:S01]  /*0050*/  LDC.64 R14, c[0x0][0x210] ;  /* 0x00008400ff0e7b82 */ /* 0x000f220000000a00 */
[----:B-1----:R4:W5:Y:S07]  /*0060*/  LDG.E R16, desc[UR4][R2.64] ;  /* 0x0000000402107981 */ /* 0x00296e000c1e1900 */
[----:B------:R-:W1:Y:S01]  /*0070*/  LDC.64 R6, c[0x0][0x218] ;  /* 0x00008600ff067b82 */ /* 0x000e620000000a00 */
[----:B--2---:R-:W-:-:S07]  /*0080*/  SHF.L.U32 R0, R0, 0x1, RZ ;  /* 0x0000000100007819 */ /* 0x004fce00000006ff */
[----:B------:R-:W2:Y:S01]  /*0090*/  LDC.64 R8, c[0x0][0x220] ;  /* 0x00008800ff087b82 */ /* 0x000ea20000000a00 */
[----:B------:R-:W-:-:S04]  /*00a0*/  LOP3.LUT R0, R0, 0xfe, RZ, 0xc0, !PT ;  /* 0x000000fe00007812 */ /* 0x000fc800078ec0ff */
[----:B---3--:R-:W-:-:S03]  /*00b0*/  LEA R0, R5, R0, 0x8 ;  /* 0x0000000005007211 */ /* 0x008fc600078e40ff */
[----:B------:R-:W3:Y:S01]  /*00c0*/  LDC.64 R10, c[0x0][0x230] ;  /* 0x00008c00ff0a7b82 */ /* 0x000ee20000000a00 */
[----:B------:R-:W-:Y:S02]  /*00d0*/  CS2R R4, SRZ ;  /* 0x0000000000047805 */ /* 0x000fe4000001ff00 */
[C---:B------:R-:W-:Y:S01]  /*00e0*/  ISETP.GE.AND P0, PT, R0.reuse, 0x100, PT ;  /* 0x000001000000780c */ /* 0x040fe20003f06270 */
[C---:B----4-:R-:W-:Y:S02]  /*00f0*/  IMAD.WIDE R2, R0.reuse, 0x4, R14 ;  /* 0x0000000400027825 */ /* 0x050fe400078e020e */
[----:B-1----:R1:W4:Y:S02]  /*0100*/  LDG.E R14, desc[UR4][R6.64] ;  /* 0x00000004060e7981 */ /* 0x002324000c1e1900 */
[----:B------:R-:W3:Y:S08]  /*0110*/  LDC.64 R12, c[0x0][0x238] ;  /* 0x00008e00ff0c7b82 */ /* 0x000ef00000000a00 */
[----:B------:R-:W4:Y:S01]  /*0120*/  @!P0 LDG.E.64 R4, desc[UR4][R2.64] ;  /* 0x0000000402048981 */ /* 0x000f22000c1e1b00 */
[----:B------:R-:W-:Y:S01]  /*0130*/  HFMA2.MMA R18, -RZ, RZ, 1.625, 0 ;  /* 0x3e800000ff127435 */ /* 0x000fe200000001ff */
[----:B-1----:R-:W1:Y:S02]  /*0140*/  LDC.64 R6, c[0x0][0x240] ;  /* 0x00009000ff067b82 */ /* 0x002e640000000a00 */
[----:B--2---:R-:W2:Y:S04]  /*0150*/  LDG.E R8, desc[UR4][R8.64] ;  /* 0x0000000408087981 */ /* 0x004ea8000c1e1900 */
[----:B---3--:R-:W3:Y:S04]  /*0160*/  LDG.E R10, desc[UR4][R10.64] ;  /* 0x000000040a0a7981 */ /* 0x008ee8000c1e1900 */
[----:B0-----:R-:W3:Y:S01]  /*0170*/  LDG.E R13, desc[UR4][R12.64] ;  /* 0x000000040c0d7981 */ /* 0x001ee2000c1e1900 */
[----:B-1----:R-:W-:-:S04]  /*0180*/  IMAD.WIDE R6, R0, 0x4, R6 ;  /* 0x0000000400067825 */ /* 0x002fc800078e0206 */
[----:B-----5:R-:W-:-:S04]  /*0190*/  FADD R16, R16, 9.9999997473787516356e-06 ;  /* 0x3727c5ac10107421 */ /* 0x020fc80000000000 */
[----:B------:R-:W0:Y:S02]  /*01a0*/  MUFU.SQRT R15, R16 ;  /* 0x00000010000f7308 */ /* 0x000e240000002000 */
[C---:B0-----:R-:W-:Y:S02]  /*01b0*/  FSETP.GT.AND P1, PT, R15.reuse, 8.50705917302346158658e+37, PT ;  /* 0x7e8000000f00780b */ /* 0x041fe40003f24000 */
[----:B------:R-:W-:-:S11]  /*01c0*/  FSETP.GEU.AND P2, PT, R15, 1.175494350822287508e-38, PT ;  /* 0x008000000f00780b */ /* 0x000fd60003f4e000 */
[----:B------:R-:W-:-:S04]  /*01d0*/  @P1 FMUL R15, R15, 0.25 ;  /* 0x3e8000000f0f1820 */ /* 0x000fc80000400000 */
[----:B------:R-:W-:-:S06]  /*01e0*/  @!P2 FMUL R15, R15, 16777216 ;  /* 0x4b8000000f0fa820 */ /* 0x000fcc0000400000 */
[----:B------:R-:W0:Y:S01]  /*01f0*/  MUFU.RCP R15, R15 ;  /* 0x0000000f000f7308 */ /* 0x000e220000001000 */
[----:B------:R-:W-:Y:S01]  /*0200*/  FSEL R18, R18, 1, P1 ;  /* 0x3f80000012127808 */ /* 0x000fe20000800000 */
[C---:B----4-:R-:W-:Y:S01]  /*0210*/  FADD R4, R14.reuse, R4 ;  /* 0x000000040e047221 */ /* 0x050fe20000000000 */
[----:B------:R-:W-:-:S03]  /*0220*/  FADD R5, R14, R5 ;  /* 0x000000050e057221 */ /* 0x000fc60000000000 */
[----:B------:R-:W-:Y:S01]  /*0230*/  @!P2 FMUL R18, R18, 16777216 ;  /* 0x4b8000001212a820 */ /* 0x000fe20000400000 */
[C---:B--2---:R-:W-:Y:S01]  /*0240*/  FADD R9, -R8.reuse, R4 ;  /* 0x0000000408097221 */ /* 0x044fe20000000100 */
[----:B------:R-:W-:Y:S02]  /*0250*/  FADD R8, -R8, R5 ;  /* 0x0000000508087221 */ /* 0x000fe40000000100 */
[----:B0-----:R-:W-:-:S04]  /*0260*/  FMUL R18, R15, R18 ;  /* 0x000000120f127220 */ /* 0x001fc80000400000 */
[-C--:B------:R-:W-:Y:S01]  /*0270*/  FMUL R9, R9, R18.reuse ;  /* 0x0000001209097220 */ /* 0x080fe20000400000 */
[----:B------:R-:W-:-:S03]  /*0280*/  FMUL R8, R8, R18 ;  /* 0x0000001208087220 */ /* 0x000fc60000400000 */
[C-C-:B---3--:R-:W-:Y:S01]  /*0290*/  FFMA R9, R10.reuse, R9, R13.reuse ;  /* 0x000000090a097223 */ /* 0x148fe2000000000d */
[----:B------:R-:W-:Y:S01]  /*02a0*/  FFMA R8, R10, R8, R13 ;  /* 0x000000080a087223 */ /* 0x000fe2000000000d */
[----:B------:R0:W-:Y:S03]  /*02b0*/  @!P0 STG.E.64 desc[UR4][R2.64], R4 ;  /* 0x0000000402008986 */ /* 0x0001e6000c101b04 */
[C---:B------:R-:W-:Y:S02]  /*02c0*/  FSETP.GEU.AND P1, PT, R9.reuse, RZ, PT ;  /* 0x000000ff0900720b */ /* 0x040fe40003f2e000 */
[C---:B------:R-:W-:Y:S02]  /*02d0*/  FSETP.GEU.AND P2, PT, R8.reuse, RZ, PT ;  /* 0x000000ff0800720b */ /* 0x040fe40003f4e000 */
[----:B------:R-:W-:Y:S02]  /*02e0*/  FSEL R10, R9, RZ, P1 ;  /* 0x000000ff090a7208 */ /* 0x000fe40000800000 */
[----:B------:R-:W-:Y:S01]  /*02f0*/  FSEL R11, R8, RZ, P2 ;  /* 0x000000ff080b7208 */ /* 0x000fe20001000000 */
[----:B0-----:R-:W-:Y:S08]  /*0300*/  @P0 EXIT ;  /* 0x000000000000094d */ /* 0x001ff00003800000 */
[----:B------:R-:W-:Y:S01]  /*0310*/  STG.E.64 desc[UR4][R6.64], R10 ;  /* 0x0000000a06007986 */ /* 0x000fe2000c101b04 */
[----:B------:R-:W-:Y:S05]  /*0320*/  EXIT ;  /* 0x000000000000794d */ /* 0x000fea0003800000 */
.L_x_0:
[----:B------:R-:W-:-:S00]  /*0330*/  BRA `(.L_x_0) ;  /* 0xfffffffc00fc7947 */ /* 0x000fc0000383ffff */
[----:B------:R-:W-:-:S00]  /*0340*/  NOP ;  /* 0x0000000000007918 */ /* 0x000fc00000000000 */
        /* <DEDUP_REMOVED lines=11> */
.L_x_1:


//--------------------- .nv.global.init           --------------------------
	.section	.nv.global.init,"aw",@progbits
.nv.global.init:
	.type		_$_str,@object
	.size		_$_str,(_$_str_$_2 - _$_str)
_$_str:
        /*0000*/ 	.byte	0x5f, 0x5f, 0x43, 0x55, 0x44, 0x41, 0x5f, 0x46, 0x54, 0x5a, 0x00
	.type		_$_str_$_2,@object
	.size		_$_str_$_2,(.L_1 - _$_str_$_2)
_$_str_$_2:
        /*000b*/ 	.byte	0x5f, 0x5f, 0x43, 0x55, 0x44, 0x41, 0x5f, 0x50, 0x52, 0x45, 0x43, 0x5f, 0x53, 0x51, 0x52, 0x54
        /*001b*/ 	.byte	0x00
.L_1:


//--------------------- .nv.constant0.triton_poi_fused__native_batch_norm_legit_no_training_convolution_relu_1 --------------------------
	.section	.nv.constant0.triton_poi_fused__native_batch_norm_legit_no_training_convolution_relu_1,"a",@progbits
	.sectionflags	@""
	.align	4
.nv.constant0.triton_poi_fused__native_batch_norm_legit_no_training_convolution_relu_1:
	.zero		588
